//
// Generated by NVIDIA NVVM Compiler
//
// Compiler Build ID: CL-36424714
// Cuda compilation tools, release 13.0, V13.0.88
// Based on NVVM 20.0.0
//

.version 9.0
.target sm_100
.address_size 64

	// .globl	_Z10funcKernelPfS_i
.func  (.param .b64 func_retval0) __internal_accurate_pow
(
	.param .b64 __internal_accurate_pow_param_0
)
;

.visible .entry _Z10funcKernelPfS_i(
	.param .u64 .ptr .align 1 _Z10funcKernelPfS_i_param_0,
	.param .u64 .ptr .align 1 _Z10funcKernelPfS_i_param_1,
	.param .u32 _Z10funcKernelPfS_i_param_2
)
{
	.reg .pred 	%p<15>;
	.reg .b32 	%r<24>;
	.reg .b32 	%f<3>;
	.reg .b64 	%rd<9>;
	.reg .b64 	%fd<21>;

	ld.param.u64 	%rd1, [_Z10funcKernelPfS_i_param_0];
	ld.param.u64 	%rd2, [_Z10funcKernelPfS_i_param_1];
	ld.param.u32 	%r5, [_Z10funcKernelPfS_i_param_2];
	mov.u32 	%r6, %tid.x;
	mov.u32 	%r7, %ctaid.x;
	mov.u32 	%r8, %ntid.x;
	mad.lo.s32 	%r1, %r7, %r8, %r6;
	setp.ge.u32 	%p1, %r1, %r5;
	@%p1 bra 	$L__BB0_9;
	cvta.to.global.u64 	%rd3, %rd1;
	mul.wide.u32 	%rd4, %r1, 4;
	add.s64 	%rd5, %rd3, %rd4;
	ld.global.f32 	%f1, [%rd5];
	cvt.f64.f32 	%fd9, %f1;
	add.f64 	%fd10, %fd9, 0dC002666666666666;
	div.rn.f64 	%fd1, %fd9, %fd10;
	{
	.reg .b32 %temp; 
	mov.b64 	{%temp, %r2}, %fd1;
	}
	mov.f64 	%fd11, 0d4008000000000000;
	{
	.reg .b32 %temp; 
	mov.b64 	{%temp, %r9}, %fd11;
	}
	and.b32  	%r4, %r9, 2146435072;
	setp.eq.s32 	%p2, %r4, 1073741824;
	abs.f64 	%fd2, %fd1;
	{ // callseq 0, 0
	.param .b64 param0;
	st.param.f64 	[param0], %fd2;
	.param .b64 retval0;
	call.uni (retval0), 
	__internal_accurate_pow, 
	(
	param0
	);
	ld.param.f64 	%fd12, [retval0];
	} // callseq 0
	setp.lt.s32 	%p3, %r2, 0;
	neg.f64 	%fd14, %fd12;
	selp.f64 	%fd15, %fd14, %fd12, %p2;
	selp.f64 	%fd20, %fd15, %fd12, %p3;
	setp.neu.f64 	%p4, %fd1, 0d0000000000000000;
	@%p4 bra 	$L__BB0_3;
	setp.eq.s32 	%p5, %r4, 1073741824;
	selp.b32 	%r10, %r2, 0, %p5;
	setp.lt.s32 	%p6, %r9, 0;
	or.b32  	%r11, %r10, 2146435072;
	selp.b32 	%r12, %r11, %r10, %p6;
	mov.b32 	%r13, 0;
	mov.b64 	%fd20, {%r13, %r12};
$L__BB0_3:
	add.f64 	%fd16, %fd1, 0d4008000000000000;
	{
	.reg .b32 %temp; 
	mov.b64 	{%temp, %r14}, %fd16;
	}
	and.b32  	%r15, %r14, 2146435072;
	setp.ne.s32 	%p7, %r15, 2146435072;
	@%p7 bra 	$L__BB0_8;
	setp.num.f64 	%p8, %fd1, %fd1;
	@%p8 bra 	$L__BB0_6;
	mov.f64 	%fd17, 0d4008000000000000;
	add.rn.f64 	%fd20, %fd1, %fd17;
	bra.uni 	$L__BB0_8;
$L__BB0_6:
	setp.neu.f64 	%p9, %fd2, 0d7FF0000000000000;
	@%p9 bra 	$L__BB0_8;
	setp.lt.s32 	%p10, %r2, 0;
	setp.eq.s32 	%p11, %r4, 1073741824;
	setp.lt.s32 	%p12, %r9, 0;
	selp.b32 	%r17, 0, 2146435072, %p12;
	and.b32  	%r18, %r9, 2147483647;
	setp.ne.s32 	%p13, %r18, 1071644672;
	or.b32  	%r19, %r17, -2147483648;
	selp.b32 	%r20, %r19, %r17, %p13;
	selp.b32 	%r21, %r20, %r17, %p11;
	selp.b32 	%r22, %r21, %r17, %p10;
	mov.b32 	%r23, 0;
	mov.b64 	%fd20, {%r23, %r22};
$L__BB0_8:
	setp.eq.f64 	%p14, %fd1, 0d3FF0000000000000;
	selp.f64 	%fd18, 0d3FF0000000000000, %fd20, %p14;
	cvt.rn.f32.f64 	%f2, %fd18;
	cvta.to.global.u64 	%rd6, %rd2;
	add.s64 	%rd8, %rd6, %rd4;
	st.global.f32 	[%rd8], %f2;
$L__BB0_9:
	ret;

}
.func  (.param .b64 func_retval0) __internal_accurate_pow(
	.param .b64 __internal_accurate_pow_param_0
)
{
	.reg .pred 	%p<8>;
	.reg .b32 	%r<49>;
	.reg .b32 	%f<3>;
	.reg .b64 	%fd<109>;

	ld.param.f64 	%fd10, [__internal_accurate_pow_param_0];
	{
	.reg .b32 %temp; 
	mov.b64 	{%temp, %r46}, %fd10;
	}
	{
	.reg .b32 %temp; 
	mov.b64 	{%r45, %temp}, %fd10;
	}
	shr.u32 	%r47, %r46, 20;
	setp.gt.u32 	%p1, %r46, 1048575;
	@%p1 bra 	$L__BB1_2;
	mul.f64 	%fd11, %fd10, 0d4350000000000000;
	{
	.reg .b32 %temp; 
	mov.b64 	{%temp, %r46}, %fd11;
	}
	{
	.reg .b32 %temp; 
	mov.b64 	{%r45, %temp}, %fd11;
	}
	shr.u32 	%r16, %r46, 20;
	add.s32 	%r47, %r16, -54;
$L__BB1_2:
	add.s32 	%r48, %r47, -1023;
	and.b32  	%r17, %r46, -2146435073;
	or.b32  	%r18, %r17, 1072693248;
	mov.b64 	%fd107, {%r45, %r18};
	setp.lt.u32 	%p2, %r18, 1073127583;
	@%p2 bra 	$L__BB1_4;
	{
	.reg .b32 %temp; 
	mov.b64 	{%r19, %temp}, %fd107;
	}
	{
	.reg .b32 %temp; 
	mov.b64 	{%temp, %r20}, %fd107;
	}
	add.s32 	%r21, %r20, -1048576;
	mov.b64 	%fd107, {%r19, %r21};
	add.s32 	%r48, %r47, -1022;
$L__BB1_4:
	add.f64 	%fd12, %fd107, 0dBFF0000000000000;
	add.f64 	%fd13, %fd107, 0d3FF0000000000000;
	rcp.approx.ftz.f64 	%fd14, %fd13;
	neg.f64 	%fd15, %fd13;
	fma.rn.f64 	%fd16, %fd15, %fd14, 0d3FF0000000000000;
	fma.rn.f64 	%fd17, %fd16, %fd16, %fd16;
	fma.rn.f64 	%fd18, %fd17, %fd14, %fd14;
	mul.f64 	%fd19, %fd12, %fd18;
	fma.rn.f64 	%fd20, %fd12, %fd18, %fd19;
	mul.f64 	%fd21, %fd20, %fd20;
	fma.rn.f64 	%fd22, %fd21, 0d3EB0F5FF7D2CAFE2, 0d3ED0F5D241AD3B5A;
	fma.rn.f64 	%fd23, %fd22, %fd21, 0d3EF3B20A75488A3F;
	fma.rn.f64 	%fd24, %fd23, %fd21, 0d3F1745CDE4FAECD5;
	fma.rn.f64 	%fd25, %fd24, %fd21, 0d3F3C71C7258A578B;
	fma.rn.f64 	%fd26, %fd25, %fd21, 0d3F6249249242B910;
	fma.rn.f64 	%fd27, %fd26, %fd21, 0d3F89999999999DFB;
	sub.f64 	%fd28, %fd12, %fd20;
	add.f64 	%fd29, %fd28, %fd28;
	neg.f64 	%fd30, %fd20;
	fma.rn.f64 	%fd31, %fd30, %fd12, %fd29;
	mul.f64 	%fd32, %fd18, %fd31;
	fma.rn.f64 	%fd33, %fd21, %fd27, 0d3FB5555555555555;
	mov.f64 	%fd34, 0d3FB5555555555555;
	sub.f64 	%fd35, %fd34, %fd33;
	fma.rn.f64 	%fd36, %fd21, %fd27, %fd35;
	add.f64 	%fd37, %fd36, 0dBC46A4CB00B9E7B0;
	add.f64 	%fd38, %fd33, %fd37;
	sub.f64 	%fd39, %fd33, %fd38;
	add.f64 	%fd40, %fd37, %fd39;
	mul.rn.f64 	%fd41, %fd20, %fd20;
	neg.f64 	%fd42, %fd41;
	fma.rn.f64 	%fd43, %fd20, %fd20, %fd42;
	{
	.reg .b32 %temp; 
	mov.b64 	{%r22, %temp}, %fd32;
	}
	{
	.reg .b32 %temp; 
	mov.b64 	{%temp, %r23}, %fd32;
	}
	add.s32 	%r24, %r23, 1048576;
	mov.b64 	%fd44, {%r22, %r24};
	fma.rn.f64 	%fd45, %fd20, %fd44, %fd43;
	mul.rn.f64 	%fd46, %fd41, %fd20;
	neg.f64 	%fd47, %fd46;
	fma.rn.f64 	%fd48, %fd41, %fd20, %fd47;
	fma.rn.f64 	%fd49, %fd41, %fd32, %fd48;
	fma.rn.f64 	%fd50, %fd45, %fd20, %fd49;
	mul.rn.f64 	%fd51, %fd38, %fd46;
	neg.f64 	%fd52, %fd51;
	fma.rn.f64 	%fd53, %fd38, %fd46, %fd52;
	fma.rn.f64 	%fd54, %fd38, %fd50, %fd53;
	fma.rn.f64 	%fd55, %fd40, %fd46, %fd54;
	add.f64 	%fd56, %fd51, %fd55;
	sub.f64 	%fd57, %fd51, %fd56;
	add.f64 	%fd58, %fd55, %fd57;
	add.f64 	%fd59, %fd20, %fd56;
	sub.f64 	%fd60, %fd20, %fd59;
	add.f64 	%fd61, %fd56, %fd60;
	add.f64 	%fd62, %fd58, %fd61;
	add.f64 	%fd63, %fd32, %fd62;
	add.f64 	%fd64, %fd59, %fd63;
	sub.f64 	%fd65, %fd59, %fd64;
	add.f64 	%fd66, %fd63, %fd65;
	xor.b32  	%r25, %r48, -2147483648;
	mov.b32 	%r26, 1127219200;
	mov.b64 	%fd67, {%r25, %r26};
	mov.b32 	%r27, -2147483648;
	mov.b64 	%fd68, {%r27, %r26};
	sub.f64 	%fd69, %fd67, %fd68;
	fma.rn.f64 	%fd70, %fd69, 0d3FE62E42FEFA39EF, %fd64;
	fma.rn.f64 	%fd71, %fd69, 0dBFE62E42FEFA39EF, %fd70;
	sub.f64 	%fd72, %fd71, %fd64;
	sub.f64 	%fd73, %fd66, %fd72;
	fma.rn.f64 	%fd74, %fd69, 0d3C7ABC9E3B39803F, %fd73;
	add.f64 	%fd75, %fd70, %fd74;
	sub.f64 	%fd76, %fd70, %fd75;
	add.f64 	%fd77, %fd74, %fd76;
	mov.f64 	%fd78, 0d4008000000000000;
	{
	.reg .b32 %temp; 
	mov.b64 	{%temp, %r28}, %fd78;
	}
	{
	.reg .b32 %temp; 
	mov.b64 	{%r29, %temp}, %fd78;
	}
	shl.b32 	%r30, %r28, 1;
	setp.gt.u32 	%p3, %r30, -33554433;
	and.b32  	%r31, %r28, -15728641;
	selp.b32 	%r32, %r31, %r28, %p3;
	mov.b64 	%fd79, {%r29, %r32};
	mul.rn.f64 	%fd80, %fd75, %fd79;
	neg.f64 	%fd81, %fd80;
	fma.rn.f64 	%fd82, %fd75, %fd79, %fd81;
	fma.rn.f64 	%fd83, %fd77, %fd79, %fd82;
	add.f64 	%fd4, %fd80, %fd83;
	sub.f64 	%fd84, %fd80, %fd4;
	add.f64 	%fd5, %fd83, %fd84;
	fma.rn.f64 	%fd85, %fd4, 0d3FF71547652B82FE, 0d4338000000000000;
	{
	.reg .b32 %temp; 
	mov.b64 	{%r13, %temp}, %fd85;
	}
	mov.f64 	%fd86, 0dC338000000000000;
	add.rn.f64 	%fd87, %fd85, %fd86;
	fma.rn.f64 	%fd88, %fd87, 0dBFE62E42FEFA39EF, %fd4;
	fma.rn.f64 	%fd89, %fd87, 0dBC7ABC9E3B39803F, %fd88;
	fma.rn.f64 	%fd90, %fd89, 0d3E5ADE1569CE2BDF, 0d3E928AF3FCA213EA;
	fma.rn.f64 	%fd91, %fd90, %fd89, 0d3EC71DEE62401315;
	fma.rn.f64 	%fd92, %fd91, %fd89, 0d3EFA01997C89EB71;
	fma.rn.f64 	%fd93, %fd92, %fd89, 0d3F2A01A014761F65;
	fma.rn.f64 	%fd94, %fd93, %fd89, 0d3F56C16C1852B7AF;
	fma.rn.f64 	%fd95, %fd94, %fd89, 0d3F81111111122322;
	fma.rn.f64 	%fd96, %fd95, %fd89, 0d3FA55555555502A1;
	fma.rn.f64 	%fd97, %fd96, %fd89, 0d3FC5555555555511;
	fma.rn.f64 	%fd98, %fd97, %fd89, 0d3FE000000000000B;
	fma.rn.f64 	%fd99, %fd98, %fd89, 0d3FF0000000000000;
	fma.rn.f64 	%fd100, %fd99, %fd89, 0d3FF0000000000000;
	{
	.reg .b32 %temp; 
	mov.b64 	{%r14, %temp}, %fd100;
	}
	{
	.reg .b32 %temp; 
	mov.b64 	{%temp, %r15}, %fd100;
	}
	shl.b32 	%r33, %r13, 20;
	add.s32 	%r34, %r33, %r15;
	mov.b64 	%fd108, {%r14, %r34};
	{
	.reg .b32 %temp; 
	mov.b64 	{%temp, %r35}, %fd4;
	}
	mov.b32 	%f2, %r35;
	abs.f32 	%f1, %f2;
	setp.lt.f32 	%p4, %f1, 0f4086232B;
	@%p4 bra 	$L__BB1_7;
	setp.lt.f64 	%p5, %fd4, 0d0000000000000000;
	add.f64 	%fd101, %fd4, 0d7FF0000000000000;
	selp.f64 	%fd108, 0d0000000000000000, %fd101, %p5;
	setp.geu.f32 	%p6, %f1, 0f40874800;
	@%p6 bra 	$L__BB1_7;
	shr.u32 	%r36, %r13, 31;
	add.s32 	%r37, %r13, %r36;
	shr.s32 	%r38, %r37, 1;
	shl.b32 	%r39, %r38, 20;
	add.s32 	%r40, %r15, %r39;
	mov.b64 	%fd102, {%r14, %r40};
	sub.s32 	%r41, %r13, %r38;
	shl.b32 	%r42, %r41, 20;
	add.s32 	%r43, %r42, 1072693248;
	mov.b32 	%r44, 0;
	mov.b64 	%fd103, {%r44, %r43};
	mul.f64 	%fd108, %fd103, %fd102;
$L__BB1_7:
	abs.f64 	%fd104, %fd108;
	setp.eq.f64 	%p7, %fd104, 0d7FF0000000000000;
	fma.rn.f64 	%fd105, %fd108, %fd5, %fd108;
	selp.f64 	%fd106, %fd108, %fd105, %p7;
	st.param.f64 	[func_retval0], %fd106;
	ret;

}


// ===== COMPILED SASS (sm_100) =====

	.target	sm_100

	.elftype	@"ET_EXEC"


//--------------------- .note.nv.tkinfo           --------------------------
	.section	.note.nv.tkinfo,"",@"SHT_NOTE"
	.sectionflags	@"SHF_NOTE_NV_TKINFO"
	.tkinfo
        /*0018*/ 	.word	0x00000002
        /*0030*/ 	.string	""
        /*0030*/ 	.string	"ptxas"
        /*0030*/ 	.string	"Cuda compilation tools, release 13.0, V13.0.88"
        /*0030*/ 	.string	"Build cuda_13.0.r13.0/compiler.36424714_0"
        /*0030*/ 	.string	"-arch sm_100 -m 64 "



//--------------------- .note.nv.cuinfo           --------------------------
	.section	.note.nv.cuinfo,"",@"SHT_NOTE"
	.sectionflags	@"SHF_NOTE_NV_CUINFO"
        /*0018*/ 	.short	0x0002
        /*001a*/ 	.short	0x0064
        /*001c*/ 	.short	0x0082
	.zero		2


//--------------------- .nv.info                  --------------------------
	.section	.nv.info,"",@"SHT_CUDA_INFO"
	.align	4


	//----- nvinfo : EIATTR_REGCOUNT
	.align		4
        /*0000*/ 	.byte	0x04, 0x2f
        /*0002*/ 	.short	(.L_1 - .L_0)
	.align		4
.L_0:
        /*0004*/ 	.word	index@(_Z10funcKernelPfS_i)
        /*0008*/ 	.word	0x0000001e


	//----- nvinfo : EIATTR_FRAME_SIZE
	.align		4
.L_1:
        /*000c*/ 	.byte	0x04, 0x11
        /*000e*/ 	.short	(.L_3 - .L_2)
	.align		4
.L_2:
        /*0010*/ 	.word	index@($_Z10funcKernelPfS_i$__internal_accurate_pow)
        /*0014*/ 	.word	0x00000000


	//----- nvinfo : EIATTR_FRAME_SIZE
	.align		4
.L_3:
        /*0018*/ 	.byte	0x04, 0x11
        /*001a*/ 	.short	(.L_5 - .L_4)
	.align		4
.L_4:
        /*001c*/ 	.word	index@($__internal_0_$__cuda_sm20_div_rn_f64_full)
        /*0020*/ 	.word	0x00000000


	//----- nvinfo : EIATTR_FRAME_SIZE
	.align		4
.L_5:
        /*0024*/ 	.byte	0x04, 0x11
        /*0026*/ 	.short	(.L_7 - .L_6)
	.align		4
.L_6:
        /*0028*/ 	.word	index@(_Z10funcKernelPfS_i)
        /*002c*/ 	.word	0x00000000


	//----- nvinfo : EIATTR_MIN_STACK_SIZE
	.align		4
.L_7:
        /*0030*/ 	.byte	0x04, 0x12
        /*0032*/ 	.short	(.L_9 - .L_8)
	.align		4
.L_8:
        /*0034*/ 	.word	index@(_Z10funcKernelPfS_i)
        /*0038*/ 	.word	0x00000000
.L_9:


//--------------------- .nv.compat                --------------------------
	.section	.nv.compat,"",@"SHT_CUDA_COMPAT_INFO"
	.align	4
        /*0000*/ 	.byte	0x02, 0x09, 0x00, 0x00, 0x02, 0x02, 0x01, 0x00, 0x02, 0x05, 0x05, 0x00, 0x03, 0x07, 0x01, 0x01
        /*0010*/ 	.byte	0x02, 0x03, 0x00, 0x00, 0x02, 0x06, 0x01, 0x00, 0x04, 0x0b, 0x08, 0x00, 0x01, 0x00, 0x00, 0x00
        /*0020*/ 	.byte	0x00, 0x00, 0x00, 0x00


//--------------------- .nv.info._Z10funcKernelPfS_i --------------------------
	.section	.nv.info._Z10funcKernelPfS_i,"",@"SHT_CUDA_INFO"
	.sectionflags	@""
	.align	4


	//----- nvinfo : EIATTR_CUDA_API_VERSION
	.align		4
        /*0000*/ 	.byte	0x04, 0x37
        /*0002*/ 	.short	(.L_11 - .L_10)
.L_10:
        /*0004*/ 	.word	0x00000082


	//----- nvinfo : EIATTR_KPARAM_INFO
	.align		4
.L_11:
        /*0008*/ 	.byte	0x04, 0x17
        /*000a*/ 	.short	(.L_13 - .L_12)
.L_12:
        /*000c*/ 	.word	0x00000000
        /*0010*/ 	.short	0x0002
        /*0012*/ 	.short	0x0010
        /*0014*/ 	.byte	0x00, 0xf0, 0x11, 0x00


	//----- nvinfo : EIATTR_KPARAM_INFO
	.align		4
.L_13:
        /*0018*/ 	.byte	0x04, 0x17
        /*001a*/ 	.short	(.L_15 - .L_14)
.L_14:
        /*001c*/ 	.word	0x00000000
        /*0020*/ 	.short	0x0001
        /*0022*/ 	.short	0x0008
        /*0024*/ 	.byte	0x00, 0xf5, 0x21, 0x00


	//----- nvinfo : EIATTR_KPARAM_INFO
	.align		4
.L_15:
        /*0028*/ 	.byte	0x04, 0x17
        /*002a*/ 	.short	(.L_17 - .L_16)
.L_16:
        /*002c*/ 	.word	0x00000000
        /*0030*/ 	.short	0x0000
        /*0032*/ 	.short	0x0000
        /*0034*/ 	.byte	0x00, 0xf5, 0x21, 0x00


	//----- nvinfo : EIATTR_SPARSE_MMA_MASK
	.align		4
.L_17:
        /*0038*/ 	.byte	0x03, 0x50
        /*003a*/ 	.short	0x0000


	//----- nvinfo : EIATTR_MAXREG_COUNT
	.align		4
        /*003c*/ 	.byte	0x03, 0x1b
        /*003e*/ 	.short	0x00ff


	//----- nvinfo : EIATTR_MERCURY_ISA_VERSION
	.align		4
        /*0040*/ 	.byte	0x03, 0x5f
        /*0042*/ 	.short	0x0101


	//----- nvinfo : EIATTR_VRC_CTA_INIT_COUNT
	.align		4
        /*0044*/ 	.byte	0x02, 0x4a
	.zero		1
	.zero		1


	//----- nvinfo : EIATTR_EXIT_INSTR_OFFSETS
	.align		4
        /*0048*/ 	.byte	0x04, 0x1c
        /*004a*/ 	.short	(.L_19 - .L_18)


	//   ....[0]....
.L_18:
        /*004c*/ 	.word	0x00000070


	//   ....[1]....
        /*0050*/ 	.word	0x00000430


	//----- nvinfo : EIATTR_CRS_STACK_SIZE
	.align		4
.L_19:
        /*0054*/ 	.byte	0x04, 0x1e
        /*0056*/ 	.short	(.L_21 - .L_20)
.L_20:
        /*0058*/ 	.word	0x00000000


	//----- nvinfo : EIATTR_CBANK_PARAM_SIZE
	.align		4
.L_21:
        /*005c*/ 	.byte	0x03, 0x19
        /*005e*/ 	.short	0x0014


	//----- nvinfo : EIATTR_PARAM_CBANK
	.align		4
        /*0060*/ 	.byte	0x04, 0x0a
        /*0062*/ 	.short	(.L_23 - .L_22)
	.align		4
.L_22:
        /*0064*/ 	.word	index@(.nv.constant0._Z10funcKernelPfS_i)
        /*0068*/ 	.short	0x0380
        /*006a*/ 	.short	0x0014


	//----- nvinfo : EIATTR_SW_WAR
	.align		4
.L_23:
        /*006c*/ 	.byte	0x04, 0x36
        /*006e*/ 	.short	(.L_25 - .L_24)
.L_24:
        /*0070*/ 	.word	0x00000008
.L_25:


//--------------------- .nv.callgraph             --------------------------
	.section	.nv.callgraph,"",@"SHT_CUDA_CALLGRAPH"
	.align	4
	.sectionentsize	8
	.align		4
        /*0000*/ 	.word	0x00000000
	.align		4
        /*0004*/ 	.word	0xffffffff
	.align		4
        /*0008*/ 	.word	0x00000000
	.align		4
        /*000c*/ 	.word	0xfffffffe
	.align		4
        /*0010*/ 	.word	0x00000000
	.align		4
        /*0014*/ 	.word	0xfffffffd
	.align		4
        /*0018*/ 	.word	0x00000000
	.align		4
        /*001c*/ 	.word	0xfffffffc


//--------------------- .text._Z10funcKernelPfS_i --------------------------
	.section	.text._Z10funcKernelPfS_i,"ax",@progbits
	.align	128
        .global         _Z10funcKernelPfS_i
        .type           _Z10funcKernelPfS_i,@function
        .size           _Z10funcKernelPfS_i,(.L_x_13 - _Z10funcKernelPfS_i)
        .other          _Z10funcKernelPfS_i,@"STO_CUDA_ENTRY STV_DEFAULT"
_Z10funcKernelPfS_i:
.text._Z10funcKernelPfS_i:
[----:B------:R-:W-:Y:S01]  /*0000*/  LDC R1, c[0x0][0x37c] ;  /* 0x0000df00ff017b82 */ /* 0x000fe20000000800 */
[----:B------:R-:W0:Y:S07]  /*0010*/  S2R R0, SR_TID.X ;  /* 0x0000000000007919 */ /* 0x000e2e0000002100 */
[----:B------:R-:W0:Y:S01]  /*0020*/  S2UR UR4, SR_CTAID.X ;  /* 0x00000000000479c3 */ /* 0x000e220000002500 */
[----:B------:R-:W1:Y:S07]  /*0030*/  LDCU UR5, c[0x0][0x390] ;  /* 0x00007200ff0577ac */ /* 0x000e6e0008000800 */
[----:B------:R-:W0:Y:S02]  /*0040*/  LDC R3, c[0x0][0x360] ;  /* 0x0000d800ff037b82 */ /* 0x000e240000000800 */
[----:B0-----:R-:W-:-:S05]  /*0050*/  IMAD R0, R3, UR4, R0 ;  /* 0x0000000403007c24 */ /* 0x001fca000f8e0200 */
[----:B-1----:R-:W-:-:S13]  /*0060*/  ISETP.GE.U32.AND P0, PT, R0, UR5, PT ;  /* 0x0000000500007c0c */ /* 0x002fda000bf06070 */
[----:B------:R-:W-:Y:S05]  /*0070*/  @P0 EXIT ;  /* 0x000000000000094d */ /* 0x000fea0003800000 */
[----:B------:R-:W0:Y:S01]  /*0080*/  LDC.64 R2, c[0x0][0x380] ;  /* 0x0000e000ff027b82 */ /* 0x000e220000000a00 */
[----:B------:R-:W1:Y:S01]  /*0090*/  LDCU.64 UR4, c[0x0][0x358] ;  /* 0x00006b00ff0477ac */ /* 0x000e620008000a00 */
[----:B0-----:R-:W-:-:S05]  /*00a0*/  IMAD.WIDE.U32 R2, R0, 0x4, R2 ;  /* 0x0000000400027825 */ /* 0x001fca00078e0002 */
[----:B-1----:R-:W2:Y:S01]  /*00b0*/  LDG.E R6, desc[UR4][R2.64] ;  /* 0x0000000402067981 */ /* 0x002ea2000c1e1900 */
[----:B------:R-:W-:Y:S01]  /*00c0*/  UMOV UR6, 0x66666666 ;  /* 0x6666666600067882 */ /* 0x000fe20000000000 */
[----:B------:R-:W-:Y:S01]  /*00d0*/  UMOV UR7, 0x40026666 ;  /* 0x4002666600077882 */ /* 0x000fe20000000000 */
[----:B------:R-:W-:Y:S01]  /*00e0*/  IMAD.MOV.U32 R8, RZ, RZ, 0x1 ;  /* 0x00000001ff087424 */ /* 0x000fe200078e00ff */
[----:B------:R-:W-:Y:S01]  /*00f0*/  BSSY.RECONVERGENT B0, `(.L_x_0) ;  /* 0x0000012000007945 */ /* 0x000fe20003800200 */
[----:B--2---:R-:W0:Y:S02]  /*0100*/  F2F.F64.F32 R6, R6 ;  /* 0x0000000600067310 */ /* 0x004e240000201800 */
[----:B0-----:R-:W-:Y:S01]  /*0110*/  DADD R4, R6, -UR6 ;  /* 0x8000000606047e29 */ /* 0x001fe20008000000 */
[----:B------:R-:W-:-:S05]  /*0120*/  FSETP.GEU.AND P1, PT, |R7|, 6.5827683646048100446e-37, PT ;  /* 0x036000000700780b */ /* 0x000fca0003f2e200 */
[----:B------:R-:W0:Y:S02]  /*0130*/  MUFU.RCP64H R9, R5 ;  /* 0x0000000500097308 */ /* 0x000e240000001800 */
[----:B0-----:R-:W-:-:S08]  /*0140*/  DFMA R10, -R4, R8, 1 ;  /* 0x3ff00000040a742b */ /* 0x001fd00000000108 */
[----:B------:R-:W-:-:S08]  /*0150*/  DFMA R10, R10, R10, R10 ;  /* 0x0000000a0a0a722b */ /* 0x000fd0000000000a */
[----:B------:R-:W-:-:S08]  /*0160*/  DFMA R10, R8, R10, R8 ;  /* 0x0000000a080a722b */ /* 0x000fd00000000008 */
[----:B------:R-:W-:-:S08]  /*0170*/  DFMA R8, -R4, R10, 1 ;  /* 0x3ff000000408742b */ /* 0x000fd0000000010a */
[----:B------:R-:W-:-:S08]  /*0180*/  DFMA R8, R10, R8, R10 ;  /* 0x000000080a08722b */ /* 0x000fd0000000000a */
[----:B------:R-:W-:-:S08]  /*0190*/  DMUL R2, R6, R8 ;  /* 0x0000000806027228 */ /* 0x000fd00000000000 */
[----:B------:R-:W-:-:S08]  /*01a0*/  DFMA R10, -R4, R2, R6 ;  /* 0x00000002040a722b */ /* 0x000fd00000000106 */
[----:B------:R-:W-:-:S10]  /*01b0*/  DFMA R2, R8, R10, R2 ;  /* 0x0000000a0802722b */ /* 0x000fd40000000002 */
[----:B------:R-:W-:-:S05]  /*01c0*/  FFMA R8, RZ, R5, R3 ;  /* 0x00000005ff087223 */ /* 0x000fca0000000003 */
[----:B------:R-:W-:-:S13]  /*01d0*/  FSETP.GT.AND P0, PT, |R8|, 1.469367938527859385e-39, PT ;  /* 0x001000000800780b */ /* 0x000fda0003f04200 */
[----:B------:R-:W-:Y:S05]  /*01e0*/  @P0 BRA P1, `(.L_x_1) ;  /* 0x0000000000080947 */ /* 0x000fea0000800000 */
[----:B------:R-:W-:-:S07]  /*01f0*/  MOV R10, 0x210 ;  /* 0x00000210000a7802 */ /* 0x000fce0000000f00 */
[----:B------:R-:W-:Y:S05]  /*0200*/  CALL.REL.NOINC `($__internal_0_$__cuda_sm20_div_rn_f64_full) ;  /* 0x00000000008c7944 */ /* 0x000fea0003c00000 */
.L_x_1:
[----:B------:R-:W-:Y:S05]  /*0210*/  BSYNC.RECONVERGENT B0 ;  /* 0x0000000000007941 */ /* 0x000fea0003800200 */
.L_x_0:
[----:B------:R-:W-:Y:S01]  /*0220*/  BSSY.RECONVERGENT B0, `(.L_x_2) ;  /* 0x0000003000007945 */ /* 0x000fe20003800200 */
[----:B------:R-:W-:-:S07]  /*0230*/  MOV R10, 0x250 ;  /* 0x00000250000a7802 */ /* 0x000fce0000000f00 */
[----:B------:R-:W-:Y:S05]  /*0240*/  CALL.REL.NOINC `($_Z10funcKernelPfS_i$__internal_accurate_pow) ;  /* 0x0000000400f07944 */ /* 0x000fea0003c00000 */
[----:B------:R-:W-:Y:S05]  /*0250*/  BSYNC.RECONVERGENT B0 ;  /* 0x0000000000007941 */ /* 0x000fea0003800200 */
.L_x_2:
[C---:B------:R-:W-:Y:S01]  /*0260*/  DADD R4, R2.reuse, 3 ;  /* 0x4008000002047429 */ /* 0x040fe20000000000 */
[----:B------:R-:W0:Y:S01]  /*0270*/  LDC.64 R8, c[0x0][0x388] ;  /* 0x0000e200ff087b82 */ /* 0x000e220000000a00 */
[----:B------:R-:W-:Y:S01]  /*0280*/  IMAD.MOV.U32 R6, RZ, RZ, R13 ;  /* 0x000000ffff067224 */ /* 0x000fe200078e000d */
[C---:B------:R-:W-:Y:S01]  /*0290*/  DSETP.NEU.AND P2, PT, R2.reuse, RZ, PT ;  /* 0x000000ff0200722a */ /* 0x040fe20003f4d000 */
[----:B------:R-:W-:Y:S01]  /*02a0*/  IMAD.MOV.U32 R7, RZ, RZ, R12 ;  /* 0x000000ffff077224 */ /* 0x000fe200078e000c */
[----:B------:R-:W-:Y:S01]  /*02b0*/  ISETP.GE.AND P0, PT, R3, RZ, PT ;  /* 0x000000ff0300720c */ /* 0x000fe20003f06270 */
[----:B------:R-:W-:Y:S01]  /*02c0*/  BSSY.RECONVERGENT B0, `(.L_x_3) ;  /* 0x0000011000007945 */ /* 0x000fe20003800200 */
[----:B------:R-:W-:-:S03]  /*02d0*/  DSETP.NEU.AND P1, PT, R2, 1, PT ;  /* 0x3ff000000200742a */ /* 0x000fc60003f2d000 */
[----:B------:R-:W-:Y:S01]  /*02e0*/  LOP3.LUT R4, R5, 0x7ff00000, RZ, 0xc0, !PT ;  /* 0x7ff0000005047812 */ /* 0x000fe200078ec0ff */
[----:B------:R-:W-:-:S03]  /*02f0*/  DADD R6, -RZ, -R6 ;  /* 0x00000000ff067229 */ /* 0x000fc60000000906 */
[----:B------:R-:W-:-:S07]  /*0300*/  ISETP.NE.AND P3, PT, R4, 0x7ff00000, PT ;  /* 0x7ff000000400780c */ /* 0x000fce0003f65270 */
[----:B------:R-:W-:Y:S01]  /*0310*/  FSEL R4, R6, R13, !P0 ;  /* 0x0000000d06047208 */ /* 0x000fe20004000000 */
[----:B------:R-:W-:Y:S01]  /*0320*/  @!P2 IMAD.MOV.U32 R4, RZ, RZ, RZ ;  /* 0x000000ffff04a224 */ /* 0x000fe200078e00ff */
[----:B------:R-:W-:Y:S01]  /*0330*/  FSEL R5, R7, R12, !P0 ;  /* 0x0000000c07057208 */ /* 0x000fe20004000000 */
[----:B------:R-:W-:-:S03]  /*0340*/  @!P2 IMAD.MOV.U32 R5, RZ, RZ, R3 ;  /* 0x000000ffff05a224 */ /* 0x000fc600078e0003 */
[----:B------:R-:W-:Y:S05]  /*0350*/  @P3 BRA `(.L_x_4) ;  /* 0x00000000001c3947 */ /* 0x000fea0003800000 */
[----:B------:R-:W-:-:S14]  /*0360*/  DSETP.NAN.AND P2, PT, R2, R2, PT ;  /* 0x000000020200722a */ /* 0x000fdc0003f48000 */
[----:B------:R-:W-:Y:S01]  /*0370*/  @P2 DADD R4, R2, 3 ;  /* 0x4008000002042429 */ /* 0x000fe20000000000 */
[----:B------:R-:W-:Y:S10]  /*0380*/  @P2 BRA `(.L_x_4) ;  /* 0x0000000000102947 */ /* 0x000ff40003800000 */
[----:B------:R-:W-:-:S14]  /*0390*/  DSETP.NEU.AND P2, PT, |R2|, +INF , PT ;  /* 0x7ff000000200742a */ /* 0x000fdc0003f4d200 */
[----:B------:R-:W-:Y:S02]  /*03a0*/  @!P2 IMAD.MOV.U32 R2, RZ, RZ, -0x100000 ;  /* 0xfff00000ff02a424 */ /* 0x000fe400078e00ff */
[----:B------:R-:W-:-:S03]  /*03b0*/  @!P2 IMAD.MOV.U32 R4, RZ, RZ, RZ ;  /* 0x000000ffff04a224 */ /* 0x000fc600078e00ff */
[----:B------:R-:W-:-:S07]  /*03c0*/  @!P2 SEL R5, R2, 0x7ff00000, !P0 ;  /* 0x7ff000000205a807 */ /* 0x000fce0004000000 */
.L_x_4:
[----:B------:R-:W-:Y:S05]  /*03d0*/  BSYNC.RECONVERGENT B0 ;  /* 0x0000000000007941 */ /* 0x000fea0003800200 */
.L_x_3:
[----:B------:R-:W-:Y:S01]  /*03e0*/  FSEL R5, R5, 1.875, P1 ;  /* 0x3ff0000005057808 */ /* 0x000fe20000800000 */
[----:B0-----:R-:W-:Y:S01]  /*03f0*/  IMAD.WIDE.U32 R2, R0, 0x4, R8 ;  /* 0x0000000400027825 */ /* 0x001fe200078e0008 */
[----:B------:R-:W-:-:S04]  /*0400*/  FSEL R4, R4, RZ, P1 ;  /* 0x000000ff04047208 */ /* 0x000fc80000800000 */
[----:B------:R-:W0:Y:S02]  /*0410*/  F2F.F32.F64 R5, R4 ;  /* 0x0000000400057310 */ /* 0x000e240000301000 */
[----:B0-----:R-:W-:Y:S01]  /*0420*/  STG.E desc[UR4][R2.64], R5 ;  /* 0x0000000502007986 */ /* 0x001fe2000c101904 */
[----:B------:R-:W-:Y:S05]  /*0430*/  EXIT ;  /* 0x000000000000794d */ /* 0x000fea0003800000 */
        .weak           $__internal_0_$__cuda_sm20_div_rn_f64_full
        .type           $__internal_0_$__cuda_sm20_div_rn_f64_full,@function
        .size           $__internal_0_$__cuda_sm20_div_rn_f64_full,($_Z10funcKernelPfS_i$__internal_accurate_pow - $__internal_0_$__cuda_sm20_div_rn_f64_full)
$__internal_0_$__cuda_sm20_div_rn_f64_full:
[C---:B------:R-:W-:Y:S01]  /*0440*/  FSETP.GEU.AND P0, PT, |R5|.reuse, 1.469367938527859385e-39, PT ;  /* 0x001000000500780b */ /* 0x040fe20003f0e200 */
[----:B------:R-:W-:Y:S01]  /*0450*/  IMAD.MOV.U32 R16, RZ, RZ, 0x1 ;  /* 0x00000001ff107424 */ /* 0x000fe200078e00ff */
[----:B------:R-:W-:Y:S01]  /*0460*/  LOP3.LUT R2, R5, 0x800fffff, RZ, 0xc0, !PT ;  /* 0x800fffff05027812 */ /* 0x000fe200078ec0ff */
[----:B------:R-:W-:Y:S01]  /*0470*/  BSSY.RECONVERGENT B1, `(.L_x_5) ;  /* 0x0000055000017945 */ /* 0x000fe20003800200 */
[C---:B------:R-:W-:Y:S02]  /*0480*/  FSETP.GEU.AND P2, PT, |R7|.reuse, 1.469367938527859385e-39, PT ;  /* 0x001000000700780b */ /* 0x040fe40003f4e200 */
[----:B------:R-:W-:Y:S01]  /*0490*/  LOP3.LUT R3, R2, 0x3ff00000, RZ, 0xfc, !PT ;  /* 0x3ff0000002037812 */ /* 0x000fe200078efcff */
[----:B------:R-:W-:Y:S01]  /*04a0*/  IMAD.MOV.U32 R2, RZ, RZ, R4 ;  /* 0x000000ffff027224 */ /* 0x000fe200078e0004 */
[----:B------:R-:W-:Y:S02]  /*04b0*/  LOP3.LUT R11, R7, 0x7ff00000, RZ, 0xc0, !PT ;  /* 0x7ff00000070b7812 */ /* 0x000fe400078ec0ff */
[----:B------:R-:W-:-:S03]  /*04c0*/  LOP3.LUT R14, R5, 0x7ff00000, RZ, 0xc0, !PT ;  /* 0x7ff00000050e7812 */ /* 0x000fc600078ec0ff */
[----:B------:R-:W-:Y:S01]  /*04d0*/  @!P0 DMUL R2, R4, 8.98846567431157953865e+307 ;  /* 0x7fe0000004028828 */ /* 0x000fe20000000000 */
[----:B------:R-:W-:-:S03]  /*04e0*/  ISETP.GE.U32.AND P1, PT, R11, R14, PT ;  /* 0x0000000e0b00720c */ /* 0x000fc60003f26070 */
[----:B------:R-:W-:Y:S01]  /*04f0*/  @!P2 LOP3.LUT R12, R5, 0x7ff00000, RZ, 0xc0, !PT ;  /* 0x7ff00000050ca812 */ /* 0x000fe200078ec0ff */
[----:B------:R-:W-:Y:S01]  /*0500*/  @!P2 IMAD.MOV.U32 R18, RZ, RZ, RZ ;  /* 0x000000ffff12a224 */ /* 0x000fe200078e00ff */
[----:B------:R-:W0:Y:S02]  /*0510*/  MUFU.RCP64H R17, R3 ;  /* 0x0000000300117308 */ /* 0x000e240000001800 */
[----:B------:R-:W-:Y:S01]  /*0520*/  @!P2 ISETP.GE.U32.AND P3, PT, R11, R12, PT ;  /* 0x0000000c0b00a20c */ /* 0x000fe20003f66070 */
[----:B------:R-:W-:-:S05]  /*0530*/  IMAD.MOV.U32 R12, RZ, RZ, 0x1ca00000 ;  /* 0x1ca00000ff0c7424 */ /* 0x000fca00078e00ff */
[----:B------:R-:W-:-:S04]  /*0540*/  @!P2 SEL R13, R12, 0x63400000, !P3 ;  /* 0x634000000c0da807 */ /* 0x000fc80005800000 */
[----:B------:R-:W-:-:S04]  /*0550*/  @!P2 LOP3.LUT R13, R13, 0x80000000, R7, 0xf8, !PT ;  /* 0x800000000d0da812 */ /* 0x000fc800078ef807 */
[----:B------:R-:W-:Y:S01]  /*0560*/  @!P2 LOP3.LUT R19, R13, 0x100000, RZ, 0xfc, !PT ;  /* 0x001000000d13a812 */ /* 0x000fe200078efcff */
[----:B0-----:R-:W-:-:S08]  /*0570*/  DFMA R8, R16, -R2, 1 ;  /* 0x3ff000001008742b */ /* 0x001fd00000000802 */
[----:B------:R-:W-:-:S08]  /*0580*/  DFMA R8, R8, R8, R8 ;  /* 0x000000080808722b */ /* 0x000fd00000000008 */
[----:B------:R-:W-:Y:S01]  /*0590*/  DFMA R16, R16, R8, R16 ;  /* 0x000000081010722b */ /* 0x000fe20000000010 */
[----:B------:R-:W-:Y:S01]  /*05a0*/  SEL R9, R12, 0x63400000, !P1 ;  /* 0x634000000c097807 */ /* 0x000fe20004800000 */
[----:B------:R-:W-:-:S03]  /*05b0*/  IMAD.MOV.U32 R8, RZ, RZ, R6 ;  /* 0x000000ffff087224 */ /* 0x000fc600078e0006 */
[----:B------:R-:W-:-:S03]  /*05c0*/  LOP3.LUT R9, R9, 0x800fffff, R7, 0xf8, !PT ;  /* 0x800fffff09097812 */ /* 0x000fc600078ef807 */
[----:B------:R-:W-:-:S03]  /*05d0*/  DFMA R20, R16, -R2, 1 ;  /* 0x3ff000001014742b */ /* 0x000fc60000000802 */
[----:B------:R-:W-:-:S05]  /*05e0*/  @!P2 DFMA R8, R8, 2, -R18 ;  /* 0x400000000808a82b */ /* 0x000fca0000000812 */
[----:B------:R-:W-:Y:S01]  /*05f0*/  DFMA R16, R16, R20, R16 ;  /* 0x000000141010722b */ /* 0x000fe20000000010 */
[----:B------:R-:W-:Y:S02]  /*0600*/  IMAD.MOV.U32 R21, RZ, RZ, R11 ;  /* 0x000000ffff157224 */ /* 0x000fe400078e000b */
[----:B------:R-:W-:Y:S01]  /*0610*/  IMAD.MOV.U32 R20, RZ, RZ, R14 ;  /* 0x000000ffff147224 */ /* 0x000fe200078e000e */
[----:B------:R-:W-:Y:S02]  /*0620*/  @!P0 LOP3.LUT R20, R3, 0x7ff00000, RZ, 0xc0, !PT ;  /* 0x7ff0000003148812 */ /* 0x000fe400078ec0ff */
[----:B------:R-:W-:Y:S02]  /*0630*/  @!P2 LOP3.LUT R21, R9, 0x7ff00000, RZ, 0xc0, !PT ;  /* 0x7ff000000915a812 */ /* 0x000fe400078ec0ff */
[----:B------:R-:W-:Y:S01]  /*0640*/  DMUL R18, R16, R8 ;  /* 0x0000000810127228 */ /* 0x000fe20000000000 */
[----:B------:R-:W-:Y:S02]  /*0650*/  VIADD R22, R20, 0xffffffff ;  /* 0xffffffff14167836 */ /* 0x000fe40000000000 */
[----:B------:R-:W-:-:S05]  /*0660*/  VIADD R13, R21, 0xffffffff ;  /* 0xffffffff150d7836 */ /* 0x000fca0000000000 */
[----:B------:R-:W-:Y:S01]  /*0670*/  DFMA R14, R18, -R2, R8 ;  /* 0x80000002120e722b */ /* 0x000fe20000000008 */
[----:B------:R-:W-:-:S04]  /*0680*/  ISETP.GT.U32.AND P0, PT, R13, 0x7feffffe, PT ;  /* 0x7feffffe0d00780c */ /* 0x000fc80003f04070 */
[----:B------:R-:W-:-:S03]  /*0690*/  ISETP.GT.U32.OR P0, PT, R22, 0x7feffffe, P0 ;  /* 0x7feffffe1600780c */ /* 0x000fc60000704470 */
[----:B------:R-:W-:-:S10]  /*06a0*/  DFMA R14, R16, R14, R18 ;  /* 0x0000000e100e722b */ /* 0x000fd40000000012 */
[----:B------:R-:W-:Y:S05]  /*06b0*/  @P0 BRA `(.L_x_6) ;  /* 0x00000000006c0947 */ /* 0x000fea0003800000 */
[----:B------:R-:W-:-:S04]  /*06c0*/  LOP3.LUT R16, R5, 0x7ff00000, RZ, 0xc0, !PT ;  /* 0x7ff0000005107812 */ /* 0x000fc800078ec0ff */
[CC--:B------:R-:W-:Y:S02]  /*06d0*/  VIADDMNMX R6, R11.reuse, -R16.reuse, 0xb9600000, !PT ;  /* 0xb96000000b067446 */ /* 0x0c0fe40007800910 */
[----:B------:R-:W-:Y:S02]  /*06e0*/  ISETP.GE.U32.AND P0, PT, R11, R16, PT ;  /* 0x000000100b00720c */ /* 0x000fe40003f06070 */
[----:B------:R-:W-:Y:S02]  /*06f0*/  VIMNMX R6, PT, PT, R6, 0x46a00000, PT ;  /* 0x46a0000006067848 */ /* 0x000fe40003fe0100 */
[----:B------:R-:W-:-:S05]  /*0700*/  SEL R11, R12, 0x63400000, !P0 ;  /* 0x634000000c0b7807 */ /* 0x000fca0004000000 */
[----:B------:R-:W-:Y:S02]  /*0710*/  IMAD.IADD R11, R6, 0x1, -R11 ;  /* 0x00000001060b7824 */ /* 0x000fe400078e0a0b */
[----:B------:R-:W-:Y:S02]  /*0720*/  IMAD.MOV.U32 R6, RZ, RZ, RZ ;  /* 0x000000ffff067224 */ /* 0x000fe400078e00ff */
[----:B------:R-:W-:-:S06]  /*0730*/  VIADD R7, R11, 0x7fe00000 ;  /* 0x7fe000000b077836 */ /* 0x000fcc0000000000 */
[----:B------:R-:W-:-:S10]  /*0740*/  DMUL R12, R14, R6 ;  /* 0x000000060e0c7228 */ /* 0x000fd40000000000 */
[----:B------:R-:W-:-:S13]  /*0750*/  FSETP.GTU.AND P0, PT, |R13|, 1.469367938527859385e-39, PT ;  /* 0x001000000d00780b */ /* 0x000fda0003f0c200 */
[----:B------:R-:W-:Y:S05]  /*0760*/  @P0 BRA `(.L_x_7) ;  /* 0x0000000000940947 */ /* 0x000fea0003800000 */
[----:B------:R-:W-:Y:S01]  /*0770*/  DFMA R2, R14, -R2, R8 ;  /* 0x800000020e02722b */ /* 0x000fe20000000008 */
[----:B------:R-:W-:-:S09]  /*0780*/  IMAD.MOV.U32 R6, RZ, RZ, RZ ;  /* 0x000000ffff067224 */ /* 0x000fd200078e00ff */
[C---:B------:R-:W-:Y:S02]  /*0790*/  FSETP.NEU.AND P0, PT, R3.reuse, RZ, PT ;  /* 0x000000ff0300720b */ /* 0x040fe40003f0d000 */
[----:B------:R-:W-:-:S04]  /*07a0*/  LOP3.LUT R5, R3, 0x80000000, R5, 0x48, !PT ;  /* 0x8000000003057812 */ /* 0x000fc800078e4805 */
[----:B------:R-:W-:-:S07]  /*07b0*/  LOP3.LUT R7, R5, R7, RZ, 0xfc, !PT ;  /* 0x0000000705077212 */ /* 0x000fce00078efcff */
[----:B------:R-:W-:Y:S05]  /*07c0*/  @!P0 BRA `(.L_x_7) ;  /* 0x00000000007c8947 */ /* 0x000fea0003800000 */
[----:B------:R-:W-:Y:S01]  /*07d0*/  IMAD.MOV R3, RZ, RZ, -R11 ;  /* 0x000000ffff037224 */ /* 0x000fe200078e0a0b */
[----:B------:R-:W-:Y:S01]  /*07e0*/  DMUL.RP R6, R14, R6 ;  /* 0x000000060e067228 */ /* 0x000fe20000008000 */
[----:B------:R-:W-:Y:S01]  /*07f0*/  IMAD.MOV.U32 R2, RZ, RZ, RZ ;  /* 0x000000ffff027224 */ /* 0x000fe200078e00ff */
[----:B------:R-:W-:-:S05]  /*0800*/  IADD3 R11, PT, PT, -R11, -0x43300000, RZ ;  /* 0xbcd000000b0b7810 */ /* 0x000fca0007ffe1ff */
[----:B------:R-:W-:-:S03]  /*0810*/  DFMA R2, R12, -R2, R14 ;  /* 0x800000020c02722b */ /* 0x000fc6000000000e */
[----:B------:R-:W-:-:S07]  /*0820*/  LOP3.LUT R5, R7, R5, RZ, 0x3c, !PT ;  /* 0x0000000507057212 */ /* 0x000fce00078e3cff */
[----:B------:R-:W-:-:S04]  /*0830*/  FSETP.NEU.AND P0, PT, |R3|, R11, PT ;  /* 0x0000000b0300720b */ /* 0x000fc80003f0d200 */
[----:B------:R-:W-:Y:S02]  /*0840*/  FSEL R12, R6, R12, !P0 ;  /* 0x0000000c060c7208 */ /* 0x000fe40004000000 */
[----:B------:R-:W-:Y:S01]  /*0850*/  FSEL R13, R5, R13, !P0 ;  /* 0x0000000d050d7208 */ /* 0x000fe20004000000 */
[----:B------:R-:W-:Y:S06]  /*0860*/  BRA `(.L_x_7) ;  /* 0x0000000000547947 */ /* 0x000fec0003800000 */
.L_x_6:
[----:B------:R-:W-:-:S14]  /*0870*/  DSETP.NAN.AND P0, PT, R6, R6, PT ;  /* 0x000000060600722a */ /* 0x000fdc0003f08000 */
[----:B------:R-:W-:Y:S05]  /*0880*/  @P0 BRA `(.L_x_8) ;  /* 0x0000000000440947 */ /* 0x000fea0003800000 */
[----:B------:R-:W-:-:S14]  /*0890*/  DSETP.NAN.AND P0, PT, R4, R4, PT ;  /* 0x000000040400722a */ /* 0x000fdc0003f08000 */
[----:B------:R-:W-:Y:S05]  /*08a0*/  @P0 BRA `(.L_x_9) ;  /* 0x0000000000300947 */ /* 0x000fea0003800000 */
[----:B------:R-:W-:Y:S01]  /*08b0*/  ISETP.NE.AND P0, PT, R21, R20, PT ;  /* 0x000000141500720c */ /* 0x000fe20003f05270 */
[----:B------:R-:W-:Y:S02]  /*08c0*/  IMAD.MOV.U32 R12, RZ, RZ, 0x0 ;  /* 0x00000000ff0c7424 */ /* 0x000fe400078e00ff */
[----:B------:R-:W-:-:S10]  /*08d0*/  IMAD.MOV.U32 R13, RZ, RZ, -0x80000 ;  /* 0xfff80000ff0d7424 */ /* 0x000fd400078e00ff */
[----:B------:R-:W-:Y:S05]  /*08e0*/  @!P0 BRA `(.L_x_7) ;  /* 0x0000000000348947 */ /* 0x000fea0003800000 */
[----:B------:R-:W-:Y:S02]  /*08f0*/  ISETP.NE.AND P0, PT, R21, 0x7ff00000, PT ;  /* 0x7ff000001500780c */ /* 0x000fe40003f05270 */
[----:B------:R-:W-:Y:S02]  /*0900*/  LOP3.LUT R13, R7, 0x80000000, R5, 0x48, !PT ;  /* 0x80000000070d7812 */ /* 0x000fe400078e4805 */
[----:B------:R-:W-:-:S13]  /*0910*/  ISETP.EQ.OR P0, PT, R20, RZ, !P0 ;  /* 0x000000ff1400720c */ /* 0x000fda0004702670 */
[----:B------:R-:W-:Y:S01]  /*0920*/  @P0 LOP3.LUT R2, R13, 0x7ff00000, RZ, 0xfc, !PT ;  /* 0x7ff000000d020812 */ /* 0x000fe200078efcff */
[----:B------:R-:W-:Y:S02]  /*0930*/  @!P0 IMAD.MOV.U32 R12, RZ, RZ, RZ ;  /* 0x000000ffff0c8224 */ /* 0x000fe400078e00ff */
[----:B------:R-:W-:Y:S02]  /*0940*/  @P0 IMAD.MOV.U32 R12, RZ, RZ, RZ ;  /* 0x000000ffff0c0224 */ /* 0x000fe400078e00ff */
[----:B------:R-:W-:Y:S01]  /*0950*/  @P0 IMAD.MOV.U32 R13, RZ, RZ, R2 ;  /* 0x000000ffff0d0224 */ /* 0x000fe200078e0002 */
[----:B------:R-:W-:Y:S06]  /*0960*/  BRA `(.L_x_7) ;  /* 0x0000000000147947 */ /* 0x000fec0003800000 */
.L_x_9:
[----:B------:R-:W-:Y:S01]  /*0970*/  LOP3.LUT R13, R5, 0x80000, RZ, 0xfc, !PT ;  /* 0x00080000050d7812 */ /* 0x000fe200078efcff */
[----:B------:R-:W-:Y:S01]  /*0980*/  IMAD.MOV.U32 R12, RZ, RZ, R4 ;  /* 0x000000ffff0c7224 */ /* 0x000fe200078e0004 */
[----:B------:R-:W-:Y:S06]  /*0990*/  BRA `(.L_x_7) ;  /* 0x0000000000087947 */ /* 0x000fec0003800000 */
.L_x_8:
[----:B------:R-:W-:Y:S01]  /*09a0*/  LOP3.LUT R13, R7, 0x80000, RZ, 0xfc, !PT ;  /* 0x00080000070d7812 */ /* 0x000fe200078efcff */
[----:B------:R-:W-:-:S07]  /*09b0*/  IMAD.MOV.U32 R12, RZ, RZ, R6 ;  /* 0x000000ffff0c7224 */ /* 0x000fce00078e0006 */
.L_x_7:
[----:B------:R-:W-:Y:S05]  /*09c0*/  BSYNC.RECONVERGENT B1 ;  /* 0x0000000000017941 */ /* 0x000fea0003800200 */
.L_x_5:
[----:B------:R-:W-:Y:S02]  /*09d0*/  IMAD.MOV.U32 R11, RZ, RZ, 0x0 ;  /* 0x00000000ff0b7424 */ /* 0x000fe400078e00ff */
[----:B------:R-:W-:Y:S02]  /*09e0*/  IMAD.MOV.U32 R2, RZ, RZ, R12 ;  /* 0x000000ffff027224 */ /* 0x000fe400078e000c */
[----:B------:R-:W-:Y:S01]  /*09f0*/  IMAD.MOV.U32 R3, RZ, RZ, R13 ;  /* 0x000000ffff037224 */ /* 0x000fe200078e000d */
[----:B------:R-:W-:Y:S06]  /*0a00*/  RET.REL.NODEC R10 `(_Z10funcKernelPfS_i) ;  /* 0xfffffff40a7c7950 */ /* 0x000fec0003c3ffff */
        .type           $_Z10funcKernelPfS_i$__internal_accurate_pow,@function
        .size           $_Z10funcKernelPfS_i$__internal_accurate_pow,(.L_x_13 - $_Z10funcKernelPfS_i$__internal_accurate_pow)
$_Z10funcKernelPfS_i$__internal_accurate_pow:
[----:B------:R-:W-:Y:S01]  /*0a10*/  DADD R4, -RZ, |R2| ;  /* 0x00000000ff047229 */ /* 0x000fe20000000502 */
[----:B------:R-:W-:Y:S01]  /*0a20*/  IMAD.MOV.U32 R14, RZ, RZ, RZ ;  /* 0x000000ffff0e7224 */ /* 0x000fe200078e00ff */
[----:B------:R-:W-:Y:S01]  /*0a30*/  UMOV UR6, 0x7d2cafe2 ;  /* 0x7d2cafe200067882 */ /* 0x000fe20000000000 */
[----:B------:R-:W-:Y:S01]  /*0a40*/  IMAD.MOV.U32 R18, RZ, RZ, 0x41ad3b5a ;  /* 0x41ad3b5aff127424 */ /* 0x000fe200078e00ff */
[----:B------:R-:W-:Y:S01]  /*0a50*/  UMOV UR7, 0x3eb0f5ff ;  /* 0x3eb0f5ff00077882 */ /* 0x000fe20000000000 */
[----:B------:R-:W-:Y:S01]  /*0a60*/  IMAD.MOV.U32 R19, RZ, RZ, 0x3ed0f5d2 ;  /* 0x3ed0f5d2ff137424 */ /* 0x000fe200078e00ff */
[----:B------:R-:W-:Y:S01]  /*0a70*/  UMOV UR8, 0x3b39803f ;  /* 0x3b39803f00087882 */ /* 0x000fe20000000000 */
[----:B------:R-:W-:-:S03]  /*0a80*/  UMOV UR9, 0x3c7abc9e ;  /* 0x3c7abc9e00097882 */ /* 0x000fc60000000000 */
[----:B------:R-:W-:Y:S01]  /*0a90*/  ISETP.GT.U32.AND P0, PT, R5, 0xfffff, PT ;  /* 0x000fffff0500780c */ /* 0x000fe20003f04070 */
[----:B------:R-:W-:-:S12]  /*0aa0*/  IMAD.MOV.U32 R6, RZ, RZ, R5 ;  /* 0x000000ffff067224 */ /* 0x000fd800078e0005 */
[----:B------:R-:W-:-:S10]  /*0ab0*/  @!P0 DMUL R22, R4, 1.80143985094819840000e+16 ;  /* 0x4350000004168828 */ /* 0x000fd40000000000 */
[----:B------:R-:W-:Y:S02]  /*0ac0*/  @!P0 IMAD.MOV.U32 R6, RZ, RZ, R23 ;  /* 0x000000ffff068224 */ /* 0x000fe400078e0017 */
[----:B------:R-:W-:-:S03]  /*0ad0*/  @!P0 IMAD.MOV.U32 R4, RZ, RZ, R22 ;  /* 0x000000ffff048224 */ /* 0x000fc600078e0016 */
[----:B------:R-:W-:Y:S01]  /*0ae0*/  LOP3.LUT R6, R6, 0x800fffff, RZ, 0xc0, !PT ;  /* 0x800fffff06067812 */ /* 0x000fe200078ec0ff */
[----:B------:R-:W-:Y:S01]  /*0af0*/  IMAD.MOV.U32 R12, RZ, RZ, R4 ;  /* 0x000000ffff0c7224 */ /* 0x000fe200078e0004 */
[----:B------:R-:W-:Y:S02]  /*0b00*/  SHF.R.U32.HI R4, RZ, 0x14, R5 ;  /* 0x00000014ff047819 */ /* 0x000fe40000011605 */
[----:B------:R-:W-:Y:S02]  /*0b10*/  LOP3.LUT R13, R6, 0x3ff00000, RZ, 0xfc, !PT ;  /* 0x3ff00000060d7812 */ /* 0x000fe400078efcff */
[----:B------:R-:W-:Y:S02]  /*0b20*/  @!P0 LEA.HI R4, R23, 0xffffffca, RZ, 0xc ;  /* 0xffffffca17048811 */ /* 0x000fe400078f60ff */
[----:B------:R-:W-:-:S03]  /*0b30*/  ISETP.GE.U32.AND P1, PT, R13, 0x3ff6a09f, PT ;  /* 0x3ff6a09f0d00780c */ /* 0x000fc60003f26070 */
[----:B------:R-:W-:-:S10]  /*0b40*/  VIADD R5, R4, 0xfffffc01 ;  /* 0xfffffc0104057836 */ /* 0x000fd40000000000 */
[----:B------:R-:W-:Y:S02]  /*0b50*/  @P1 VIADD R7, R13, 0xfff00000 ;  /* 0xfff000000d071836 */ /* 0x000fe40000000000 */
[----:B------:R-:W-:Y:S02]  /*0b60*/  @P1 VIADD R5, R4, 0xfffffc02 ;  /* 0xfffffc0204051836 */ /* 0x000fe40000000000 */
[----:B------:R-:W-:-:S03]  /*0b70*/  @P1 IMAD.MOV.U32 R13, RZ, RZ, R7 ;  /* 0x000000ffff0d1224 */ /* 0x000fc600078e0007 */
[----:B------:R-:W-:Y:S01]  /*0b80*/  LOP3.LUT R4, R5, 0x80000000, RZ, 0x3c, !PT ;  /* 0x8000000005047812 */ /* 0x000fe200078e3cff */
[----:B------:R-:W-:Y:S02]  /*0b90*/  IMAD.MOV.U32 R5, RZ, RZ, 0x43300000 ;  /* 0x43300000ff057424 */ /* 0x000fe400078e00ff */
[C---:B------:R-:W-:Y:S02]  /*0ba0*/  DADD R8, R12.reuse, 1 ;  /* 0x3ff000000c087429 */ /* 0x040fe40000000000 */
[----:B------:R-:W-:-:S04]  /*0bb0*/  DADD R12, R12, -1 ;  /* 0xbff000000c0c7429 */ /* 0x000fc80000000000 */
[----:B------:R-:W0:Y:S02]  /*0bc0*/  MUFU.RCP64H R15, R9 ;  /* 0x00000009000f7308 */ /* 0x000e240000001800 */
[----:B0-----:R-:W-:-:S08]  /*0bd0*/  DFMA R6, -R8, R14, 1 ;  /* 0x3ff000000806742b */ /* 0x001fd0000000010e */
[----:B------:R-:W-:-:S08]  /*0be0*/  DFMA R6, R6, R6, R6 ;  /* 0x000000060606722b */ /* 0x000fd00000000006 */
[----:B------:R-:W-:-:S08]  /*0bf0*/  DFMA R14, R14, R6, R14 ;  /* 0x000000060e0e722b */ /* 0x000fd0000000000e */
[----:B------:R-:W-:-:S08]  /*0c00*/  DMUL R6, R12, R14 ;  /* 0x0000000e0c067228 */ /* 0x000fd00000000000 */
[----:B------:R-:W-:-:S08]  /*0c10*/  DFMA R6, R12, R14, R6 ;  /* 0x0000000e0c06722b */ /* 0x000fd00000000006 */
[----:B------:R-:W-:Y:S02]  /*0c20*/  DMUL R16, R6, R6 ;  /* 0x0000000606107228 */ /* 0x000fe40000000000 */
[----:B------:R-:W-:-:S06]  /*0c30*/  DADD R20, R12, -R6 ;  /* 0x000000000c147229 */ /* 0x000fcc0000000806 */
[----:B------:R-:W-:Y:S01]  /*0c40*/  DFMA R8, R16, UR6, R18 ;  /* 0x0000000610087c2b */ /* 0x000fe20008000012 */
[----:B------:R-:W-:Y:S01]  /*0c50*/  UMOV UR6, 0x75488a3f ;  /* 0x75488a3f00067882 */ /* 0x000fe20000000000 */
[----:B------:R-:W-:Y:S01]  /*0c60*/  UMOV UR7, 0x3ef3b20a ;  /* 0x3ef3b20a00077882 */ /* 0x000fe20000000000 */
[----:B------:R-:W-:-:S05]  /*0c70*/  DADD R20, R20, R20 ;  /* 0x0000000014147229 */ /* 0x000fca0000000014 */
[----:B------:R-:W-:Y:S01]  /*0c80*/  DFMA R8, R16, R8, UR6 ;  /* 0x0000000610087e2b */ /* 0x000fe20008000008 */
[----:B------:R-:W-:Y:S01]  /*0c90*/  UMOV UR6, 0xe4faecd5 ;  /* 0xe4faecd500067882 */ /* 0x000fe20000000000 */
[----:B------:R-:W-:Y:S01]  /*0ca0*/  UMOV UR7, 0x3f1745cd ;  /* 0x3f1745cd00077882 */ /* 0x000fe20000000000 */
[-C--:B------:R-:W-:Y:S02]  /*0cb0*/  DFMA R20, R12, -R6.reuse, R20 ;  /* 0x800000060c14722b */ /* 0x080fe40000000014 */
[----:B------:R-:W-:-:S03]  /*0cc0*/  DMUL R12, R6, R6 ;  /* 0x00000006060c7228 */ /* 0x000fc60000000000 */
[----:B------:R-:W-:Y:S01]  /*0cd0*/  DFMA R8, R16, R8, UR6 ;  /* 0x0000000610087e2b */ /* 0x000fe20008000008 */
[----:B------:R-:W-:Y:S01]  /*0ce0*/  UMOV UR6, 0x258a578b ;  /* 0x258a578b00067882 */ /* 0x000fe20000000000 */
[----:B------:R-:W-:Y:S01]  /*0cf0*/  UMOV UR7, 0x3f3c71c7 ;  /* 0x3f3c71c700077882 */ /* 0x000fe20000000000 */
[----:B------:R-:W-:-:S05]  /*0d00*/  DMUL R14, R14, R20 ;  /* 0x000000140e0e7228 */ /* 0x000fca0000000000 */
[----:B------:R-:W-:Y:S01]  /*0d10*/  DFMA R8, R16, R8, UR6 ;  /* 0x0000000610087e2b */ /* 0x000fe20008000008 */
[----:B------:R-:W-:Y:S01]  /*0d20*/  UMOV UR6, 0x9242b910 ;  /* 0x9242b91000067882 */ /* 0x000fe20000000000 */
[----:B------:R-:W-:-:S06]  /*0d30*/  UMOV UR7, 0x3f624924 ;  /* 0x3f62492400077882 */ /* 0x000fcc0000000000 */
[----:B------:R-:W-:Y:S01]  /*0d40*/  DFMA R8, R16, R8, UR6 ;  /* 0x0000000610087e2b */ /* 0x000fe20008000008 */
[----:B------:R-:W-:Y:S01]  /*0d50*/  UMOV UR6, 0x99999dfb ;  /* 0x99999dfb00067882 */ /* 0x000fe20000000000 */
[----:B------:R-:W-:-:S06]  /*0d60*/  UMOV UR7, 0x3f899999 ;  /* 0x3f89999900077882 */ /* 0x000fcc0000000000 */
[----:B------:R-:W-:Y:S01]  /*0d70*/  DFMA R18, R16, R8, UR6 ;  /* 0x0000000610127e2b */ /* 0x000fe20008000008 */
[----:B------:R-:W-:Y:S01]  /*0d80*/  UMOV UR6, 0x55555555 ;  /* 0x5555555500067882 */ /* 0x000fe20000000000 */
[----:B------:R-:W-:-:S06]  /*0d90*/  UMOV UR7, 0x3fb55555 ;  /* 0x3fb5555500077882 */ /* 0x000fcc0000000000 */
[----:B------:R-:W-:-:S08]  /*0da0*/  DFMA R8, R16, R18, UR6 ;  /* 0x0000000610087e2b */ /* 0x000fd00008000012 */
[----:B------:R-:W-:Y:S01]  /*0db0*/  DADD R24, -R8, UR6 ;  /* 0x0000000608187e29 */ /* 0x000fe20008000100 */
[----:B------:R-:W-:Y:S01]  /*0dc0*/  UMOV UR6, 0xb9e7b0 ;  /* 0x00b9e7b000067882 */ /* 0x000fe20000000000 */
[----:B------:R-:W-:-:S06]  /*0dd0*/  UMOV UR7, 0x3c46a4cb ;  /* 0x3c46a4cb00077882 */ /* 0x000fcc0000000000 */
[----:B------:R-:W-:Y:S02]  /*0de0*/  DFMA R20, R16, R18, R24 ;  /* 0x000000121014722b */ /* 0x000fe40000000018 */
[C---:B------:R-:W-:Y:S01]  /*0df0*/  DMUL R16, R6.reuse, R12 ;  /* 0x0000000c06107228 */ /* 0x040fe20000000000 */
[----:B------:R-:W-:Y:S01]  /*0e00*/  VIADD R19, R15, 0x100000 ;  /* 0x001000000f137836 */ /* 0x000fe20000000000 */
[----:B------:R-:W-:Y:S01]  /*0e10*/  DFMA R24, R6, R6, -R12 ;  /* 0x000000060618722b */ /* 0x000fe2000000080c */
[----:B------:R-:W-:-:S03]  /*0e20*/  IMAD.MOV.U32 R18, RZ, RZ, R14 ;  /* 0x000000ffff127224 */ /* 0x000fc600078e000e */
[----:B------:R-:W-:Y:S01]  /*0e30*/  DADD R20, R20, -UR6 ;  /* 0x8000000614147e29 */ /* 0x000fe20008000000 */
[----:B------:R-:W-:Y:S01]  /*0e40*/  UMOV UR6, 0x80000000 ;  /* 0x8000000000067882 */ /* 0x000fe20000000000 */
[C---:B------:R-:W-:Y:S01]  /*0e50*/  DFMA R26, R6.reuse, R12, -R16 ;  /* 0x0000000c061a722b */ /* 0x040fe20000000810 */
[----:B------:R-:W-:Y:S01]  /*0e60*/  UMOV UR7, 0x43300000 ;  /* 0x4330000000077882 */ /* 0x000fe20000000000 */
[----:B------:R-:W-:-:S04]  /*0e70*/  DFMA R24, R6, R18, R24 ;  /* 0x000000120618722b */ /* 0x000fc80000000018 */
[----:B------:R-:W-:Y:S02]  /*0e80*/  DADD R18, R8, R20 ;  /* 0x0000000008127229 */ /* 0x000fe40000000014 */
[----:B------:R-:W-:-:S06]  /*0e90*/  DFMA R26, R14, R12, R26 ;  /* 0x0000000c0e1a722b */ /* 0x000fcc000000001a */
[----:B------:R-:W-:Y:S02]  /*0ea0*/  DMUL R12, R18, R16 ;  /* 0x00000010120c7228 */ /* 0x000fe40000000000 */
[----:B------:R-:W-:Y:S02]  /*0eb0*/  DFMA R24, R6, R24, R26 ;  /* 0x000000180618722b */ /* 0x000fe4000000001a */
[----:B------:R-:W-:-:S04]  /*0ec0*/  DADD R26, R8, -R18 ;  /* 0x00000000081a7229 */ /* 0x000fc80000000812 */
[----:B------:R-:W-:-:S04]  /*0ed0*/  DFMA R8, R18, R16, -R12 ;  /* 0x000000101208722b */ /* 0x000fc8000000080c */
[----:B------:R-:W-:-:S04]  /*0ee0*/  DADD R26, R20, R26 ;  /* 0x00000000141a7229 */ /* 0x000fc8000000001a */
[----:B------:R-:W-:-:S08]  /*0ef0*/  DFMA R8, R18, R24, R8 ;  /* 0x000000181208722b */ /* 0x000fd00000000008 */
[----:B------:R-:W-:-:S08]  /*0f00*/  DFMA R26, R26, R16, R8 ;  /* 0x000000101a1a722b */ /* 0x000fd00000000008 */
[----:B------:R-:W-:-:S08]  /*0f10*/  DADD R16, R12, R26 ;  /* 0x000000000c107229 */ /* 0x000fd0000000001a */
[--C-:B------:R-:W-:Y:S02]  /*0f20*/  DADD R8, R6, R16.reuse ;  /* 0x0000000006087229 */ /* 0x100fe40000000010 */
[----:B------:R-:W-:-:S06]  /*0f30*/  DADD R12, R12, -R16 ;  /* 0x000000000c0c7229 */ /* 0x000fcc0000000810 */
[----:B------:R-:W-:Y:S02]  /*0f40*/  DADD R6, R6, -R8 ;  /* 0x0000000006067229 */ /* 0x000fe40000000808 */
[----:B------:R-:W-:-:S06]  /*0f50*/  DADD R12, R26, R12 ;  /* 0x000000001a0c7229 */ /* 0x000fcc000000000c */
[----:B------:R-:W-:-:S08]  /*0f60*/  DADD R6, R16, R6 ;  /* 0x0000000010067229 */ /* 0x000fd00000000006 */
[----:B------:R-:W-:-:S08]  /*0f70*/  DADD R6, R12, R6 ;  /* 0x000000000c067229 */ /* 0x000fd00000000006 */
[----:B------:R-:W-:Y:S02]  /*0f80*/  DADD R6, R14, R6 ;  /* 0x000000000e067229 */ /* 0x000fe40000000006 */
[----:B------:R-:W-:Y:S01]  /*0f90*/  DADD R14, R4, -UR6 ;  /* 0x80000006040e7e29 */ /* 0x000fe20008000000 */
[----:B------:R-:W-:Y:S01]  /*0fa0*/  UMOV UR6, 0xfefa39ef ;  /* 0xfefa39ef00067882 */ /* 0x000fe20000000000 */
[----:B------:R-:W-:-:S04]  /*0fb0*/  UMOV UR7, 0x3fe62e42 ;  /* 0x3fe62e4200077882 */ /* 0x000fc80000000000 */
[----:B------:R-:W-:-:S08]  /*0fc0*/  DADD R12, R8, R6 ;  /* 0x00000000080c7229 */ /* 0x000fd00000000006 */
[--C-:B------:R-:W-:Y:S02]  /*0fd0*/  DFMA R4, R14, UR6, R12.reuse ;  /* 0x000000060e047c2b */ /* 0x100fe4000800000c */
[----:B------:R-:W-:-:S06]  /*0fe0*/  DADD R8, R8, -R12 ;  /* 0x0000000008087229 */ /* 0x000fcc000000080c */
[----:B------:R-:W-:Y:S02]  /*0ff0*/  DFMA R16, R14, -UR6, R4 ;  /* 0x800000060e107c2b */ /* 0x000fe40008000004 */
[----:B------:R-:W-:-:S06]  /*1000*/  DADD R8, R6, R8 ;  /* 0x0000000006087229 */ /* 0x000fcc0000000008 */
[----:B------:R-:W-:-:S08]  /*1010*/  DADD R16, -R12, R16 ;  /* 0x000000000c107229 */ /* 0x000fd00000000110 */
[----:B------:R-:W-:-:S08]  /*1020*/  DADD R8, R8, -R16 ;  /* 0x0000000008087229 */ /* 0x000fd00000000810 */
[----:B------:R-:W-:-:S08]  /*1030*/  DFMA R8, R14, UR8, R8 ;  /* 0x000000080e087c2b */ /* 0x000fd00008000008 */
[----:B------:R-:W-:-:S08]  /*1040*/  DADD R6, R4, R8 ;  /* 0x0000000004067229 */ /* 0x000fd00000000008 */
[----:B------:R-:W-:Y:S02]  /*1050*/  DADD R12, R4, -R6 ;  /* 0x00000000040c7229 */ /* 0x000fe40000000806 */
[----:B------:R-:W-:-:S06]  /*1060*/  DMUL R4, R6, 3 ;  /* 0x4008000006047828 */ /* 0x000fcc0000000000 */
[----:B------:R-:W-:Y:S02]  /*1070*/  DADD R12, R8, R12 ;  /* 0x00000000080c7229 */ /* 0x000fe4000000000c */
[----:B------:R-:W-:Y:S01]  /*1080*/  DFMA R6, R6, 3, -R4 ;  /* 0x400800000606782b */ /* 0x000fe20000000804 */
[----:B------:R-:W-:Y:S02]  /*1090*/  IMAD.MOV.U32 R8, RZ, RZ, 0x652b82fe ;  /* 0x652b82feff087424 */ /* 0x000fe400078e00ff */
[----:B------:R-:W-:-:S05]  /*10a0*/  IMAD.MOV.U32 R9, RZ, RZ, 0x3ff71547 ;  /* 0x3ff71547ff097424 */ /* 0x000fca00078e00ff */
[----:B------:R-:W-:-:S08]  /*10b0*/  DFMA R12, R12, 3, R6 ;  /* 0x400800000c0c782b */ /* 0x000fd00000000006 */
[----:B------:R-:W-:-:S08]  /*10c0*/  DADD R6, R4, R12 ;  /* 0x0000000004067229 */ /* 0x000fd0000000000c */
[----:B------:R-:W-:Y:S02]  /*10d0*/  DFMA R8, R6, R8, 6.75539944105574400000e+15 ;  /* 0x433800000608742b */ /* 0x000fe40000000008 */
[----:B------:R-:W-:Y:S01]  /*10e0*/  FSETP.GEU.AND P0, PT, |R7|, 4.1917929649353027344, PT ;  /* 0x4086232b0700780b */ /* 0x000fe20003f0e200 */
[----:B------:R-:W-:-:S05]  /*10f0*/  DADD R4, R4, -R6 ;  /* 0x0000000004047229 */ /* 0x000fca0000000806 */
[----:B------:R-:W-:-:S03]  /*1100*/  DADD R14, R8, -6.75539944105574400000e+15 ;  /* 0xc3380000080e7429 */ /* 0x000fc60000000000 */
[----:B------:R-:W-:-:S05]  /*1110*/  DADD R12, R12, R4 ;  /* 0x000000000c0c7229 */ /* 0x000fca0000000004 */
[----:B------:R-:W-:Y:S01]  /*1120*/  DFMA R16, R14, -UR6, R6 ;  /* 0x800000060e107c2b */ /* 0x000fe20008000006 */
[----:B------:R-:W-:Y:S01]  /*1130*/  UMOV UR6, 0x3b39803f ;  /* 0x3b39803f00067882 */ /* 0x000fe20000000000 */
[----:B------:R-:W-:-:S06]  /*1140*/  UMOV UR7, 0x3c7abc9e ;  /* 0x3c7abc9e00077882 */ /* 0x000fcc0000000000 */
[----:B------:R-:W-:Y:S01]  /*1150*/  DFMA R14, R14, -UR6, R16 ;  /* 0x800000060e0e7c2b */ /* 0x000fe20008000010 */
[----:B------:R-:W-:Y:S01]  /*1160*/  UMOV UR6, 0x69ce2bdf ;  /* 0x69ce2bdf00067882 */ /* 0x000fe20000000000 */
[----:B------:R-:W-:Y:S01]  /*1170*/  IMAD.MOV.U32 R16, RZ, RZ, -0x35dec16 ;  /* 0xfca213eaff107424 */ /* 0x000fe200078e00ff */
[----:B------:R-:W-:Y:S01]  /*1180*/  UMOV UR7, 0x3e5ade15 ;  /* 0x3e5ade1500077882 */ /* 0x000fe20000000000 */
[----:B------:R-:W-:-:S06]  /*1190*/  IMAD.MOV.U32 R17, RZ, RZ, 0x3e928af3 ;  /* 0x3e928af3ff117424 */ /* 0x000fcc00078e00ff */
[----:B------:R-:W-:Y:S01]  /*11a0*/  DFMA R16, R14, UR6, R16 ;  /* 0x000000060e107c2b */ /* 0x000fe20008000010 */
        /* <DEDUP_REMOVED lines=24> */
[----:B------:R-:W-:-:S08]  /*1330*/  DFMA R16, R14, R16, 1 ;  /* 0x3ff000000e10742b */ /* 0x000fd00000000010 */
[----:B------:R-:W-:-:S10]  /*1340*/  DFMA R14, R14, R16, 1 ;  /* 0x3ff000000e0e742b */ /* 0x000fd40000000010 */
[----:B------:R-:W-:Y:S02]  /*1350*/  IMAD R5, R8, 0x100000, R15 ;  /* 0x0010000008057824 */ /* 0x000fe400078e020f */
[----:B------:R-:W-:Y:S01]  /*1360*/  IMAD.MOV.U32 R4, RZ, RZ, R14 ;  /* 0x000000ffff047224 */ /* 0x000fe200078e000e */
[----:B------:R-:W-:Y:S06]  /*1370*/  @!P0 BRA `(.L_x_10) ;  /* 0x0000000000308947 */ /* 0x000fec0003800000 */
[----:B------:R-:W-:Y:S01]  /*1380*/  FSETP.GEU.AND P1, PT, |R7|, 4.2275390625, PT ;  /* 0x408748000700780b */ /* 0x000fe20003f2e200 */
[C---:B------:R-:W-:Y:S02]  /*1390*/  DADD R16, R6.reuse, +INF ;  /* 0x7ff0000006107429 */ /* 0x040fe40000000000 */
[----:B------:R-:W-:-:S08]  /*13a0*/  DSETP.GEU.AND P0, PT, R6, RZ, PT ;  /* 0x000000ff0600722a */ /* 0x000fd00003f0e000 */
[----:B------:R-:W-:Y:S02]  /*13b0*/  FSEL R5, R17, RZ, P0 ;  /* 0x000000ff11057208 */ /* 0x000fe40000000000 */
[----:B------:R-:W-:-:S04]  /*13c0*/  @!P1 LEA.HI R4, R8, R8, RZ, 0x1 ;  /* 0x0000000808049211 */ /* 0x000fc800078f08ff */
[----:B------:R-:W-:Y:S02]  /*13d0*/  @!P1 SHF.R.S32.HI R7, RZ, 0x1, R4 ;  /* 0x00000001ff079819 */ /* 0x000fe40000011404 */
[----:B------:R-:W-:-:S03]  /*13e0*/  FSEL R4, R16, RZ, P0 ;  /* 0x000000ff10047208 */ /* 0x000fc60000000000 */
[----:B------:R-:W-:Y:S02]  /*13f0*/  @!P1 IMAD.IADD R6, R8, 0x1, -R7 ;  /* 0x0000000108069824 */ /* 0x000fe400078e0a07 */
[----:B------:R-:W-:-:S03]  /*1400*/  @!P1 IMAD R15, R7, 0x100000, R15 ;  /* 0x00100000070f9824 */ /* 0x000fc600078e020f */
[----:B------:R-:W-:Y:S01]  /*1410*/  @!P1 LEA R7, R6, 0x3ff00000, 0x14 ;  /* 0x3ff0000006079811 */ /* 0x000fe200078ea0ff */
[----:B------:R-:W-:-:S06]  /*1420*/  @!P1 IMAD.MOV.U32 R6, RZ, RZ, RZ ;  /* 0x000000ffff069224 */ /* 0x000fcc00078e00ff */
[----:B------:R-:W-:-:S11]  /*1430*/  @!P1 DMUL R4, R14, R6 ;  /* 0x000000060e049228 */ /* 0x000fd60000000000 */
.L_x_10:
[----:B------:R-:W-:Y:S01]  /*1440*/  DFMA R6, R12, R4, R4 ;  /* 0x000000040c06722b */ /* 0x000fe20000000004 */
[----:B------:R-:W-:Y:S01]  /*1450*/  IMAD.MOV.U32 R11, RZ, RZ, 0x0 ;  /* 0x00000000ff0b7424 */ /* 0x000fe200078e00ff */
[----:B------:R-:W-:-:S08]  /*1460*/  DSETP.NEU.AND P0, PT, |R4|, +INF , PT ;  /* 0x7ff000000400742a */ /* 0x000fd00003f0d200 */
[----:B------:R-:W-:Y:S02]  /*1470*/  FSEL R13, R4, R6, !P0 ;  /* 0x00000006040d7208 */ /* 0x000fe40004000000 */
[----:B------:R-:W-:Y:S01]  /*1480*/  FSEL R12, R5, R7, !P0 ;  /* 0x00000007050c7208 */ /* 0x000fe20004000000 */
[----:B------:R-:W-:Y:S06]  /*1490*/  RET.REL.NODEC R10 `(_Z10funcKernelPfS_i) ;  /* 0xffffffe80ad87950 */ /* 0x000fec0003c3ffff */
.L_x_11:
[----:B------:R-:W-:-:S00]  /*14a0*/  BRA `(.L_x_11) ;  /* 0xfffffffc00fc7947 */ /* 0x000fc0000383ffff */
[----:B------:R-:W-:-:S00]  /*14b0*/  NOP ;  /* 0x0000000000007918 */ /* 0x000fc00000000000 */
        /* <DEDUP_REMOVED lines=12> */
.L_x_13:


//--------------------- .nv.shared.reserved.0     --------------------------
	.section	.nv.shared.reserved.0,"aw",@nobits
	.weak		__nv_reservedSMEM_offset_0_alias
	.size		__nv_reservedSMEM_offset_0_alias, 0, 64
	.other		__nv_reservedSMEM_offset_0_alias,@"STO_CUDA_RESERVED_SHARED STV_DEFAULT"
__nv_reservedSMEM_offset_0_alias:
	.zero		0
	.zero		64


//--------------------- .nv.constant0._Z10funcKernelPfS_i --------------------------
	.section	.nv.constant0._Z10funcKernelPfS_i,"a",@progbits
	.sectionflags	@""
	.align	4
.nv.constant0._Z10funcKernelPfS_i:
	.zero		916


//--------------------- SYMBOLS --------------------------

	.type		.nv.reservedSmem.offset0,@object
	.size		.nv.reservedSmem.offset0,0x4
